//
// Generated by NVIDIA NVVM Compiler
//
// Compiler Build ID: CL-36424714
// Cuda compilation tools, release 13.0, V13.0.88
// Based on NVVM 20.0.0
//

.version 9.0
.target sm_100
.address_size 64

	// .globl	_Z13matmul_kernelIiEvPKT_S2_PS0_iii

.visible .entry _Z13matmul_kernelIiEvPKT_S2_PS0_iii(
	.param .u64 .ptr .align 1 _Z13matmul_kernelIiEvPKT_S2_PS0_iii_param_0,
	.param .u64 .ptr .align 1 _Z13matmul_kernelIiEvPKT_S2_PS0_iii_param_1,
	.param .u64 .ptr .align 1 _Z13matmul_kernelIiEvPKT_S2_PS0_iii_param_2,
	.param .u32 _Z13matmul_kernelIiEvPKT_S2_PS0_iii_param_3,
	.param .u32 _Z13matmul_kernelIiEvPKT_S2_PS0_iii_param_4,
	.param .u32 _Z13matmul_kernelIiEvPKT_S2_PS0_iii_param_5
)
{
	.reg .pred 	%p<13>;
	.reg .b32 	%r<99>;
	.reg .b64 	%rd<53>;

	ld.param.u64 	%rd8, [_Z13matmul_kernelIiEvPKT_S2_PS0_iii_param_0];
	ld.param.u64 	%rd9, [_Z13matmul_kernelIiEvPKT_S2_PS0_iii_param_1];
	ld.param.u64 	%rd7, [_Z13matmul_kernelIiEvPKT_S2_PS0_iii_param_2];
	ld.param.u32 	%r27, [_Z13matmul_kernelIiEvPKT_S2_PS0_iii_param_3];
	ld.param.u32 	%r28, [_Z13matmul_kernelIiEvPKT_S2_PS0_iii_param_4];
	ld.param.u32 	%r26, [_Z13matmul_kernelIiEvPKT_S2_PS0_iii_param_5];
	cvta.to.global.u64 	%rd1, %rd9;
	cvta.to.global.u64 	%rd2, %rd8;
	mov.u32 	%r29, %ctaid.x;
	shl.b32 	%r30, %r29, 5;
	mov.u32 	%r31, %tid.x;
	and.b32  	%r32, %r31, 31;
	or.b32  	%r33, %r30, %r32;
	mov.u32 	%r34, %ctaid.y;
	shl.b32 	%r35, %r34, 5;
	shr.u32 	%r36, %r31, 5;
	or.b32  	%r2, %r35, %r36;
	setp.ge.s32 	%p1, %r2, %r27;
	setp.ge.s32 	%p2, %r33, %r28;
	or.pred  	%p3, %p1, %p2;
	@%p3 bra 	$L__BB0_13;
	cvta.to.global.u64 	%rd10, %rd7;
	mad.lo.s32 	%r37, %r28, %r2, %r33;
	mul.wide.s32 	%rd11, %r37, 4;
	add.s64 	%rd3, %rd10, %rd11;
	mov.b32 	%r38, 0;
	st.global.u32 	[%rd3], %r38;
	setp.lt.s32 	%p4, %r26, 1;
	@%p4 bra 	$L__BB0_13;
	mul.lo.s32 	%r3, %r26, %r2;
	and.b32  	%r4, %r26, 7;
	setp.lt.u32 	%p5, %r26, 8;
	mov.b32 	%r93, 0;
	mov.u32 	%r96, %r93;
	@%p5 bra 	$L__BB0_5;
	and.b32  	%r96, %r26, 2147483640;
	neg.s32 	%r91, %r96;
	shl.b32 	%r7, %r28, 3;
	mul.wide.u32 	%rd12, %r3, 4;
	add.s64 	%rd13, %rd12, %rd2;
	add.s64 	%rd52, %rd13, 16;
	mov.b32 	%r93, 0;
	mul.wide.s32 	%rd16, %r28, 4;
	mov.u32 	%r90, %r33;
$L__BB0_4:
	.pragma "nounroll";
	ld.global.u32 	%r41, [%rd52+-16];
	mul.wide.s32 	%rd14, %r90, 4;
	add.s64 	%rd15, %rd1, %rd14;
	ld.global.u32 	%r42, [%rd15];
	mad.lo.s32 	%r43, %r42, %r41, %r93;
	st.global.u32 	[%rd3], %r43;
	ld.global.u32 	%r44, [%rd52+-12];
	add.s64 	%rd17, %rd15, %rd16;
	ld.global.u32 	%r45, [%rd17];
	mad.lo.s32 	%r46, %r45, %r44, %r43;
	st.global.u32 	[%rd3], %r46;
	ld.global.u32 	%r47, [%rd52+-8];
	add.s64 	%rd18, %rd17, %rd16;
	ld.global.u32 	%r48, [%rd18];
	mad.lo.s32 	%r49, %r48, %r47, %r46;
	st.global.u32 	[%rd3], %r49;
	ld.global.u32 	%r50, [%rd52+-4];
	add.s64 	%rd19, %rd18, %rd16;
	ld.global.u32 	%r51, [%rd19];
	mad.lo.s32 	%r52, %r51, %r50, %r49;
	st.global.u32 	[%rd3], %r52;
	ld.global.u32 	%r53, [%rd52];
	add.s64 	%rd20, %rd19, %rd16;
	ld.global.u32 	%r54, [%rd20];
	mad.lo.s32 	%r55, %r54, %r53, %r52;
	st.global.u32 	[%rd3], %r55;
	ld.global.u32 	%r56, [%rd52+4];
	add.s64 	%rd21, %rd20, %rd16;
	ld.global.u32 	%r57, [%rd21];
	mad.lo.s32 	%r58, %r57, %r56, %r55;
	st.global.u32 	[%rd3], %r58;
	ld.global.u32 	%r59, [%rd52+8];
	add.s64 	%rd22, %rd21, %rd16;
	ld.global.u32 	%r60, [%rd22];
	mad.lo.s32 	%r61, %r60, %r59, %r58;
	st.global.u32 	[%rd3], %r61;
	ld.global.u32 	%r62, [%rd52+12];
	add.s64 	%rd23, %rd22, %rd16;
	ld.global.u32 	%r63, [%rd23];
	mad.lo.s32 	%r93, %r63, %r62, %r61;
	st.global.u32 	[%rd3], %r93;
	add.s32 	%r91, %r91, 8;
	add.s32 	%r90, %r90, %r7;
	add.s64 	%rd52, %rd52, 32;
	setp.ne.s32 	%p6, %r91, 0;
	@%p6 bra 	$L__BB0_4;
$L__BB0_5:
	setp.eq.s32 	%p7, %r4, 0;
	@%p7 bra 	$L__BB0_13;
	and.b32  	%r16, %r26, 3;
	setp.lt.u32 	%p8, %r4, 4;
	@%p8 bra 	$L__BB0_8;
	add.s32 	%r64, %r96, %r3;
	mul.wide.u32 	%rd24, %r64, 4;
	add.s64 	%rd25, %rd2, %rd24;
	ld.global.u32 	%r65, [%rd25];
	mad.lo.s32 	%r66, %r96, %r28, %r33;
	mul.wide.s32 	%rd26, %r66, 4;
	add.s64 	%rd27, %rd1, %rd26;
	ld.global.u32 	%r67, [%rd27];
	mad.lo.s32 	%r68, %r67, %r65, %r93;
	st.global.u32 	[%rd3], %r68;
	cvt.u64.u32 	%rd28, %r3;
	cvt.u64.u32 	%rd29, %r96;
	add.s64 	%rd30, %rd29, %rd28;
	shl.b64 	%rd31, %rd30, 2;
	add.s64 	%rd32, %rd2, %rd31;
	ld.global.u32 	%r69, [%rd32+4];
	mul.wide.s32 	%rd33, %r28, 4;
	add.s64 	%rd34, %rd27, %rd33;
	ld.global.u32 	%r70, [%rd34];
	mad.lo.s32 	%r71, %r70, %r69, %r68;
	st.global.u32 	[%rd3], %r71;
	ld.global.u32 	%r72, [%rd32+8];
	add.s64 	%rd35, %rd34, %rd33;
	ld.global.u32 	%r73, [%rd35];
	mad.lo.s32 	%r74, %r73, %r72, %r71;
	st.global.u32 	[%rd3], %r74;
	ld.global.u32 	%r75, [%rd32+12];
	add.s64 	%rd36, %rd35, %rd33;
	ld.global.u32 	%r76, [%rd36];
	mad.lo.s32 	%r93, %r76, %r75, %r74;
	st.global.u32 	[%rd3], %r93;
	add.s32 	%r96, %r96, 4;
$L__BB0_8:
	setp.eq.s32 	%p9, %r16, 0;
	@%p9 bra 	$L__BB0_13;
	setp.eq.s32 	%p10, %r16, 1;
	@%p10 bra 	$L__BB0_11;
	add.s32 	%r77, %r96, %r3;
	mul.wide.u32 	%rd37, %r77, 4;
	add.s64 	%rd38, %rd2, %rd37;
	ld.global.u32 	%r78, [%rd38];
	mad.lo.s32 	%r79, %r96, %r28, %r33;
	mul.wide.s32 	%rd39, %r79, 4;
	add.s64 	%rd40, %rd1, %rd39;
	ld.global.u32 	%r80, [%rd40];
	mad.lo.s32 	%r81, %r80, %r78, %r93;
	st.global.u32 	[%rd3], %r81;
	cvt.u64.u32 	%rd41, %r3;
	cvt.u64.u32 	%rd42, %r96;
	add.s64 	%rd43, %rd42, %rd41;
	shl.b64 	%rd44, %rd43, 2;
	add.s64 	%rd45, %rd2, %rd44;
	ld.global.u32 	%r82, [%rd45+4];
	mul.wide.s32 	%rd46, %r28, 4;
	add.s64 	%rd47, %rd40, %rd46;
	ld.global.u32 	%r83, [%rd47];
	mad.lo.s32 	%r93, %r83, %r82, %r81;
	st.global.u32 	[%rd3], %r93;
	add.s32 	%r96, %r96, 2;
$L__BB0_11:
	and.b32  	%r84, %r26, 1;
	setp.eq.b32 	%p11, %r84, 1;
	not.pred 	%p12, %p11;
	@%p12 bra 	$L__BB0_13;
	add.s32 	%r85, %r96, %r3;
	mul.wide.u32 	%rd48, %r85, 4;
	add.s64 	%rd49, %rd2, %rd48;
	ld.global.u32 	%r86, [%rd49];
	mad.lo.s32 	%r87, %r96, %r28, %r33;
	mul.wide.s32 	%rd50, %r87, 4;
	add.s64 	%rd51, %rd1, %rd50;
	ld.global.u32 	%r88, [%rd51];
	mad.lo.s32 	%r89, %r88, %r86, %r93;
	st.global.u32 	[%rd3], %r89;
$L__BB0_13:
	ret;

}


// ===== COMPILED SASS (sm_100) =====

	.target	sm_100

	.elftype	@"ET_EXEC"


//--------------------- .note.nv.tkinfo           --------------------------
	.section	.note.nv.tkinfo,"",@"SHT_NOTE"
	.sectionflags	@"SHF_NOTE_NV_TKINFO"
	.tkinfo
        /*0018*/ 	.word	0x00000002
        /*0030*/ 	.string	""
        /*0030*/ 	.string	"ptxas"
        /*0030*/ 	.string	"Cuda compilation tools, release 13.0, V13.0.88"
        /*0030*/ 	.string	"Build cuda_13.0.r13.0/compiler.36424714_0"
        /*0030*/ 	.string	"-arch sm_100 -m 64 "



//--------------------- .note.nv.cuinfo           --------------------------
	.section	.note.nv.cuinfo,"",@"SHT_NOTE"
	.sectionflags	@"SHF_NOTE_NV_CUINFO"
        /*0018*/ 	.short	0x0002
        /*001a*/ 	.short	0x0064
        /*001c*/ 	.short	0x0082
	.zero		2


//--------------------- .nv.info                  --------------------------
	.section	.nv.info,"",@"SHT_CUDA_INFO"
	.align	4


	//----- nvinfo : EIATTR_REGCOUNT
	.align		4
        /*0000*/ 	.byte	0x04, 0x2f
        /*0002*/ 	.short	(.L_1 - .L_0)
	.align		4
.L_0:
        /*0004*/ 	.word	index@(_Z13matmul_kernelIiEvPKT_S2_PS0_iii)
        /*0008*/ 	.word	0x0000001c


	//----- nvinfo : EIATTR_FRAME_SIZE
	.align		4
.L_1:
        /*000c*/ 	.byte	0x04, 0x11
        /*000e*/ 	.short	(.L_3 - .L_2)
	.align		4
.L_2:
        /*0010*/ 	.word	index@(_Z13matmul_kernelIiEvPKT_S2_PS0_iii)
        /*0014*/ 	.word	0x00000000


	//----- nvinfo : EIATTR_MIN_STACK_SIZE
	.align		4
.L_3:
        /*0018*/ 	.byte	0x04, 0x12
        /*001a*/ 	.short	(.L_5 - .L_4)
	.align		4
.L_4:
        /*001c*/ 	.word	index@(_Z13matmul_kernelIiEvPKT_S2_PS0_iii)
        /*0020*/ 	.word	0x00000000
.L_5:


//--------------------- .nv.compat                --------------------------
	.section	.nv.compat,"",@"SHT_CUDA_COMPAT_INFO"
	.align	4
        /*0000*/ 	.byte	0x02, 0x09, 0x00, 0x00, 0x02, 0x02, 0x01, 0x00, 0x02, 0x05, 0x05, 0x00, 0x03, 0x07, 0x01, 0x01
        /*0010*/ 	.byte	0x02, 0x03, 0x00, 0x00, 0x02, 0x06, 0x01, 0x00, 0x04, 0x0b, 0x08, 0x00, 0x09, 0x00, 0x00, 0x00
        /*0020*/ 	.byte	0x00, 0x00, 0x00, 0x00


//--------------------- .nv.info._Z13matmul_kernelIiEvPKT_S2_PS0_iii --------------------------
	.section	.nv.info._Z13matmul_kernelIiEvPKT_S2_PS0_iii,"",@"SHT_CUDA_INFO"
	.sectionflags	@""
	.align	4


	//----- nvinfo : EIATTR_CUDA_API_VERSION
	.align		4
        /*0000*/ 	.byte	0x04, 0x37
        /*0002*/ 	.short	(.L_7 - .L_6)
.L_6:
        /*0004*/ 	.word	0x00000082


	//----- nvinfo : EIATTR_KPARAM_INFO
	.align		4
.L_7:
        /*0008*/ 	.byte	0x04, 0x17
        /*000a*/ 	.short	(.L_9 - .L_8)
.L_8:
        /*000c*/ 	.word	0x00000000
        /*0010*/ 	.short	0x0005
        /*0012*/ 	.short	0x0020
        /*0014*/ 	.byte	0x00, 0xf0, 0x11, 0x00


	//----- nvinfo : EIATTR_KPARAM_INFO
	.align		4
.L_9:
        /*0018*/ 	.byte	0x04, 0x17
        /*001a*/ 	.short	(.L_11 - .L_10)
.L_10:
        /*001c*/ 	.word	0x00000000
        /*0020*/ 	.short	0x0004
        /*0022*/ 	.short	0x001c
        /*0024*/ 	.byte	0x00, 0xf0, 0x11, 0x00


	//----- nvinfo : EIATTR_KPARAM_INFO
	.align		4
.L_11:
        /*0028*/ 	.byte	0x04, 0x17
        /*002a*/ 	.short	(.L_13 - .L_12)
.L_12:
        /*002c*/ 	.word	0x00000000
        /*0030*/ 	.short	0x0003
        /*0032*/ 	.short	0x0018
        /*0034*/ 	.byte	0x00, 0xf0, 0x11, 0x00


	//----- nvinfo : EIATTR_KPARAM_INFO
	.align		4
.L_13:
        /*0038*/ 	.byte	0x04, 0x17
        /*003a*/ 	.short	(.L_15 - .L_14)
.L_14:
        /*003c*/ 	.word	0x00000000
        /*0040*/ 	.short	0x0002
        /*0042*/ 	.short	0x0010
        /*0044*/ 	.byte	0x00, 0xf5, 0x21, 0x00


	//----- nvinfo : EIATTR_KPARAM_INFO
	.align		4
.L_15:
        /*0048*/ 	.byte	0x04, 0x17
        /*004a*/ 	.short	(.L_17 - .L_16)
.L_16:
        /*004c*/ 	.word	0x00000000
        /*0050*/ 	.short	0x0001
        /*0052*/ 	.short	0x0008
        /*0054*/ 	.byte	0x00, 0xf5, 0x21, 0x00


	//----- nvinfo : EIATTR_KPARAM_INFO
	.align		4
.L_17:
        /*0058*/ 	.byte	0x04, 0x17
        /*005a*/ 	.short	(.L_19 - .L_18)
.L_18:
        /*005c*/ 	.word	0x00000000
        /*0060*/ 	.short	0x0000
        /*0062*/ 	.short	0x0000
        /*0064*/ 	.byte	0x00, 0xf5, 0x21, 0x00


	//----- nvinfo : EIATTR_SPARSE_MMA_MASK
	.align		4
.L_19:
        /*0068*/ 	.byte	0x03, 0x50
        /*006a*/ 	.short	0x0000


	//----- nvinfo : EIATTR_MAXREG_COUNT
	.align		4
        /*006c*/ 	.byte	0x03, 0x1b
        /*006e*/ 	.short	0x00ff


	//----- nvinfo : EIATTR_MERCURY_ISA_VERSION
	.align		4
        /*0070*/ 	.byte	0x03, 0x5f
        /*0072*/ 	.short	0x0101


	//----- nvinfo : EIATTR_VRC_CTA_INIT_COUNT
	.align		4
        /*0074*/ 	.byte	0x02, 0x4a
	.zero		1
	.zero		1


	//----- nvinfo : EIATTR_EXIT_INSTR_OFFSETS
	.align		4
        /*0078*/ 	.byte	0x04, 0x1c
        /*007a*/ 	.short	(.L_21 - .L_20)


	//   ....[0]....
.L_20:
        /*007c*/ 	.word	0x000000c0


	//   ....[1]....
        /*0080*/ 	.word	0x00000140


	//   ....[2]....
        /*0084*/ 	.word	0x00000530


	//   ....[3]....
        /*0088*/ 	.word	0x00000770


	//   ....[4]....
        /*008c*/ 	.word	0x00000910


	//   ....[5]....
        /*0090*/ 	.word	0x000009c0


	//----- nvinfo : EIATTR_CBANK_PARAM_SIZE
	.align		4
.L_21:
        /*0094*/ 	.byte	0x03, 0x19
        /*0096*/ 	.short	0x0024


	//----- nvinfo : EIATTR_PARAM_CBANK
	.align		4
        /*0098*/ 	.byte	0x04, 0x0a
        /*009a*/ 	.short	(.L_23 - .L_22)
	.align		4
.L_22:
        /*009c*/ 	.word	index@(.nv.constant0._Z13matmul_kernelIiEvPKT_S2_PS0_iii)
        /*00a0*/ 	.short	0x0380
        /*00a2*/ 	.short	0x0024


	//----- nvinfo : EIATTR_SW_WAR
	.align		4
.L_23:
        /*00a4*/ 	.byte	0x04, 0x36
        /*00a6*/ 	.short	(.L_25 - .L_24)
.L_24:
        /*00a8*/ 	.word	0x00000008
.L_25:


//--------------------- .nv.callgraph             --------------------------
	.section	.nv.callgraph,"",@"SHT_CUDA_CALLGRAPH"
	.align	4
	.sectionentsize	8
	.align		4
        /*0000*/ 	.word	0x00000000
	.align		4
        /*0004*/ 	.word	0xffffffff
	.align		4
        /*0008*/ 	.word	0x00000000
	.align		4
        /*000c*/ 	.word	0xfffffffe
	.align		4
        /*0010*/ 	.word	0x00000000
	.align		4
        /*0014*/ 	.word	0xfffffffd
	.align		4
        /*0018*/ 	.word	0x00000000
	.align		4
        /*001c*/ 	.word	0xfffffffc


//--------------------- .text._Z13matmul_kernelIiEvPKT_S2_PS0_iii --------------------------
	.section	.text._Z13matmul_kernelIiEvPKT_S2_PS0_iii,"ax",@progbits
	.align	128
        .global         _Z13matmul_kernelIiEvPKT_S2_PS0_iii
        .type           _Z13matmul_kernelIiEvPKT_S2_PS0_iii,@function
        .size           _Z13matmul_kernelIiEvPKT_S2_PS0_iii,(.L_x_5 - _Z13matmul_kernelIiEvPKT_S2_PS0_iii)
        .other          _Z13matmul_kernelIiEvPKT_S2_PS0_iii,@"STO_CUDA_ENTRY STV_DEFAULT"
_Z13matmul_kernelIiEvPKT_S2_PS0_iii:
.text._Z13matmul_kernelIiEvPKT_S2_PS0_iii:
[----:B------:R-:W-:Y:S01]  /*0000*/  LDC R1, c[0x0][0x37c] ;  /* 0x0000df00ff017b82 */ /* 0x000fe20000000800 */
[----:B------:R-:W0:Y:S07]  /*0010*/  S2R R4, SR_TID.X ;  /* 0x0000000000047919 */ /* 0x000e2e0000002100 */
[----:B------:R-:W1:Y:S01]  /*0020*/  S2UR UR4, SR_CTAID.Y ;  /* 0x00000000000479c3 */ /* 0x000e620000002600 */
[----:B------:R-:W2:Y:S07]  /*0030*/  S2R R5, SR_CTAID.X ;  /* 0x0000000000057919 */ /* 0x000eae0000002500 */
[----:B------:R-:W3:Y:S01]  /*0040*/  LDC.64 R2, c[0x0][0x398] ;  /* 0x0000e600ff027b82 */ /* 0x000ee20000000a00 */
[----:B-1----:R-:W-:Y:S01]  /*0050*/  USHF.L.U32 UR4, UR4, 0x5, URZ ;  /* 0x0000000504047899 */ /* 0x002fe200080006ff */
[----:B0-----:R-:W-:-:S02]  /*0060*/  LOP3.LUT R0, R4, 0x1f, RZ, 0xc0, !PT ;  /* 0x0000001f04007812 */ /* 0x001fc400078ec0ff */
[----:B------:R-:W-:Y:S02]  /*0070*/  SHF.R.U32.HI R4, RZ, 0x5, R4 ;  /* 0x00000005ff047819 */ /* 0x000fe40000011604 */
[----:B--2---:R-:W-:Y:S02]  /*0080*/  LEA R0, R5, R0, 0x5 ;  /* 0x0000000005007211 */ /* 0x004fe400078e28ff */
[----:B------:R-:W-:Y:S02]  /*0090*/  LOP3.LUT R7, R4, UR4, RZ, 0xfc, !PT ;  /* 0x0000000404077c12 */ /* 0x000fe4000f8efcff */
[----:B---3--:R-:W-:-:S04]  /*00a0*/  ISETP.GE.AND P0, PT, R0, R3, PT ;  /* 0x000000030000720c */ /* 0x008fc80003f06270 */
[----:B------:R-:W-:-:S13]  /*00b0*/  ISETP.GE.OR P0, PT, R7, R2, P0 ;  /* 0x000000020700720c */ /* 0x000fda0000706670 */
[----:B------:R-:W-:Y:S05]  /*00c0*/  @P0 EXIT ;  /* 0x000000000000094d */ /* 0x000fea0003800000 */
[----:B------:R-:W0:Y:S01]  /*00d0*/  LDC R2, c[0x0][0x3a0] ;  /* 0x0000e800ff027b82 */ /* 0x000e220000000800 */
[----:B------:R-:W1:Y:S01]  /*00e0*/  LDCU.64 UR4, c[0x0][0x358] ;  /* 0x00006b00ff0477ac */ /* 0x000e620008000a00 */
[----:B------:R-:W-:-:S06]  /*00f0*/  IMAD R9, R7, R3, R0 ;  /* 0x0000000307097224 */ /* 0x000fcc00078e0200 */
[----:B------:R-:W2:Y:S01]  /*0100*/  LDC.64 R4, c[0x0][0x390] ;  /* 0x0000e400ff047b82 */ /* 0x000ea20000000a00 */
[----:B0-----:R-:W-:Y:S01]  /*0110*/  ISETP.GE.AND P0, PT, R2, 0x1, PT ;  /* 0x000000010200780c */ /* 0x001fe20003f06270 */
[----:B--2---:R-:W-:-:S05]  /*0120*/  IMAD.WIDE R4, R9, 0x4, R4 ;  /* 0x0000000409047825 */ /* 0x004fca00078e0204 */
[----:B-1----:R0:W-:Y:S07]  /*0130*/  STG.E desc[UR4][R4.64], RZ ;  /* 0x000000ff04007986 */ /* 0x0021ee000c101904 */
[----:B------:R-:W-:Y:S05]  /*0140*/  @!P0 EXIT ;  /* 0x000000000000894d */ /* 0x000fea0003800000 */
[C---:B------:R-:W-:Y:S01]  /*0150*/  ISETP.GE.U32.AND P1, PT, R2.reuse, 0x8, PT ;  /* 0x000000080200780c */ /* 0x040fe20003f26070 */
[----:B------:R-:W-:Y:S01]  /*0160*/  HFMA2 R11, -RZ, RZ, 0, 0 ;  /* 0x00000000ff0b7431 */ /* 0x000fe200000001ff */
[----:B------:R-:W-:Y:S01]  /*0170*/  LOP3.LUT R13, R2, 0x7, RZ, 0xc0, !PT ;  /* 0x00000007020d7812 */ /* 0x000fe200078ec0ff */
[----:B------:R-:W-:Y:S01]  /*0180*/  IMAD R8, R7, R2, RZ ;  /* 0x0000000207087224 */ /* 0x000fe200078e02ff */
[----:B------:R-:W-:Y:S02]  /*0190*/  MOV R9, RZ ;  /* 0x000000ff00097202 */ /* 0x000fe40000000f00 */
[----:B------:R-:W-:-:S07]  /*01a0*/  ISETP.NE.AND P0, PT, R13, RZ, PT ;  /* 0x000000ff0d00720c */ /* 0x000fce0003f05270 */
[----:B------:R-:W-:Y:S06]  /*01b0*/  @!P1 BRA `(.L_x_0) ;  /* 0x0000000000dc9947 */ /* 0x000fec0003800000 */
[----:B------:R-:W1:Y:S01]  /*01c0*/  LDC.64 R6, c[0x0][0x380] ;  /* 0x0000e000ff067b82 */ /* 0x000e620000000a00 */
[----:B------:R-:W-:Y:S02]  /*01d0*/  LOP3.LUT R9, R2, 0x7ffffff8, RZ, 0xc0, !PT ;  /* 0x7ffffff802097812 */ /* 0x000fe400078ec0ff */
[----:B------:R-:W-:Y:S02]  /*01e0*/  MOV R11, RZ ;  /* 0x000000ff000b7202 */ /* 0x000fe40000000f00 */
[----:B------:R-:W-:Y:S02]  /*01f0*/  MOV R12, R0 ;  /* 0x00000000000c7202 */ /* 0x000fe40000000f00 */
[----:B------:R-:W-:Y:S01]  /*0200*/  IADD3 R10, PT, PT, -R9, RZ, RZ ;  /* 0x000000ff090a7210 */ /* 0x000fe20007ffe1ff */
[----:B-1----:R-:W-:-:S03]  /*0210*/  IMAD.WIDE.U32 R6, R8, 0x4, R6 ;  /* 0x0000000408067825 */ /* 0x002fc600078e0006 */
[----:B------:R-:W-:-:S04]  /*0220*/  IADD3 R6, P1, PT, R6, 0x10, RZ ;  /* 0x0000001006067810 */ /* 0x000fc80007f3e0ff */
[----:B------:R-:W-:-:S09]  /*0230*/  IADD3.X R7, PT, PT, RZ, R7, RZ, P1, !PT ;  /* 0x00000007ff077210 */ /* 0x000fd20000ffe4ff */
.L_x_1:
[----:B------:R-:W1:Y:S01]  /*0240*/  LDC.64 R14, c[0x0][0x388] ;  /* 0x0000e200ff0e7b82 */ /* 0x000e620000000a00 */
[----:B--2---:R-:W2:Y:S01]  /*0250*/  LDG.E R16, desc[UR4][R6.64+-0x10] ;  /* 0xfffff00406107981 */ /* 0x004ea2000c1e1900 */
[----:B-1----:R-:W-:-:S05]  /*0260*/  IMAD.WIDE R14, R12, 0x4, R14 ;  /* 0x000000040c0e7825 */ /* 0x002fca00078e020e */
[----:B------:R-:W2:Y:S02]  /*0270*/  LDG.E R17, desc[UR4][R14.64] ;  /* 0x000000040e117981 */ /* 0x000ea4000c1e1900 */
[----:B--2---:R-:W-:Y:S02]  /*0280*/  IMAD R11, R16, R17, R11 ;  /* 0x00000011100b7224 */ /* 0x004fe400078e020b */
[----:B------:R-:W-:-:S03]  /*0290*/  IMAD.WIDE R16, R3, 0x4, R14 ;  /* 0x0000000403107825 */ /* 0x000fc600078e020e */
[----:B------:R1:W-:Y:S04]  /*02a0*/  STG.E desc[UR4][R4.64], R11 ;  /* 0x0000000b04007986 */ /* 0x0003e8000c101904 */
[----:B------:R-:W2:Y:S04]  /*02b0*/  LDG.E R18, desc[UR4][R6.64+-0xc] ;  /* 0xfffff40406127981 */ /* 0x000ea8000c1e1900 */
[----:B------:R-:W2:Y:S02]  /*02c0*/  LDG.E R19, desc[UR4][R16.64] ;  /* 0x0000000410137981 */ /* 0x000ea4000c1e1900 */
[----:B--2---:R-:W-:-:S02]  /*02d0*/  IMAD R21, R18, R19, R11 ;  /* 0x0000001312157224 */ /* 0x004fc400078e020b */
[----:B------:R-:W-:-:S03]  /*02e0*/  IMAD.WIDE R18, R3, 0x4, R16 ;  /* 0x0000000403127825 */ /* 0x000fc600078e0210 */
[----:B------:R2:W-:Y:S04]  /*02f0*/  STG.E desc[UR4][R4.64], R21 ;  /* 0x0000001504007986 */ /* 0x0005e8000c101904 */
[----:B------:R-:W3:Y:S04]  /*0300*/  LDG.E R20, desc[UR4][R6.64+-0x8] ;  /* 0xfffff80406147981 */ /* 0x000ee8000c1e1900 */
[----:B------:R-:W3:Y:S01]  /*0310*/  LDG.E R22, desc[UR4][R18.64] ;  /* 0x0000000412167981 */ /* 0x000ee2000c1e1900 */
[----:B------:R-:W-:-:S04]  /*0320*/  IMAD.WIDE R14, R3, 0x4, R18 ;  /* 0x00000004030e7825 */ /* 0x000fc800078e0212 */
[----:B---3--:R-:W-:-:S05]  /*0330*/  IMAD R23, R20, R22, R21 ;  /* 0x0000001614177224 */ /* 0x008fca00078e0215 */
[----:B------:R3:W-:Y:S04]  /*0340*/  STG.E desc[UR4][R4.64], R23 ;  /* 0x0000001704007986 */ /* 0x0007e8000c101904 */
[----:B------:R-:W4:Y:S04]  /*0350*/  LDG.E R20, desc[UR4][R6.64+-0x4] ;  /* 0xfffffc0406147981 */ /* 0x000f28000c1e1900 */
[----:B-1----:R-:W4:Y:S01]  /*0360*/  LDG.E R11, desc[UR4][R14.64] ;  /* 0x000000040e0b7981 */ /* 0x002f22000c1e1900 */
[----:B------:R-:W-:-:S04]  /*0370*/  IMAD.WIDE R16, R3, 0x4, R14 ;  /* 0x0000000403107825 */ /* 0x000fc800078e020e */
[----:B----4-:R-:W-:-:S05]  /*0380*/  IMAD R11, R20, R11, R23 ;  /* 0x0000000b140b7224 */ /* 0x010fca00078e0217 */
[----:B------:R1:W-:Y:S04]  /*0390*/  STG.E desc[UR4][R4.64], R11 ;  /* 0x0000000b04007986 */ /* 0x0003e8000c101904 */
[----:B------:R-:W4:Y:S04]  /*03a0*/  LDG.E R20, desc[UR4][R6.64] ;  /* 0x0000000406147981 */ /* 0x000f28000c1e1900 */
[----:B--2---:R-:W4:Y:S01]  /*03b0*/  LDG.E R21, desc[UR4][R16.64] ;  /* 0x0000000410157981 */ /* 0x004f22000c1e1900 */
[----:B------:R-:W-:-:S04]  /*03c0*/  IMAD.WIDE R18, R3, 0x4, R16 ;  /* 0x0000000403127825 */ /* 0x000fc800078e0210 */
[----:B----4-:R-:W-:-:S05]  /*03d0*/  IMAD R21, R20, R21, R11 ;  /* 0x0000001514157224 */ /* 0x010fca00078e020b */
[----:B------:R2:W-:Y:S04]  /*03e0*/  STG.E desc[UR4][R4.64], R21 ;  /* 0x0000001504007986 */ /* 0x0005e8000c101904 */
[----:B------:R-:W3:Y:S04]  /*03f0*/  LDG.E R20, desc[UR4][R6.64+0x4] ;  /* 0x0000040406147981 */ /* 0x000ee8000c1e1900 */
[----:B------:R-:W3:Y:S01]  /*0400*/  LDG.E R22, desc[UR4][R18.64] ;  /* 0x0000000412167981 */ /* 0x000ee2000c1e1900 */
[----:B------:R-:W-:-:S04]  /*0410*/  IMAD.WIDE R14, R3, 0x4, R18 ;  /* 0x00000004030e7825 */ /* 0x000fc800078e0212 */
[----:B---3--:R-:W-:-:S05]  /*0420*/  IMAD R23, R20, R22, R21 ;  /* 0x0000001614177224 */ /* 0x008fca00078e0215 */
[----:B------:R2:W-:Y:S04]  /*0430*/  STG.E desc[UR4][R4.64], R23 ;  /* 0x0000001704007986 */ /* 0x0005e8000c101904 */
[----:B------:R-:W3:Y:S04]  /*0440*/  LDG.E R20, desc[UR4][R6.64+0x8] ;  /* 0x0000080406147981 */ /* 0x000ee8000c1e1900 */
[----:B-1----:R-:W3:Y:S01]  /*0450*/  LDG.E R11, desc[UR4][R14.64] ;  /* 0x000000040e0b7981 */ /* 0x002ee2000c1e1900 */
[----:B------:R-:W-:Y:S01]  /*0460*/  IMAD.WIDE R16, R3, 0x4, R14 ;  /* 0x0000000403107825 */ /* 0x000fe200078e020e */
[----:B------:R-:W-:-:S03]  /*0470*/  IADD3 R10, PT, PT, R10, 0x8, RZ ;  /* 0x000000080a0a7810 */ /* 0x000fc60007ffe0ff */
[----:B---3--:R-:W-:-:S05]  /*0480*/  IMAD R25, R20, R11, R23 ;  /* 0x0000000b14197224 */ /* 0x008fca00078e0217 */
[----:B------:R2:W-:Y:S04]  /*0490*/  STG.E desc[UR4][R4.64], R25 ;  /* 0x0000001904007986 */ /* 0x0005e8000c101904 */
[----:B------:R-:W3:Y:S04]  /*04a0*/  LDG.E R16, desc[UR4][R16.64] ;  /* 0x0000000410107981 */ /* 0x000ee8000c1e1900 */
[----:B------:R1:W3:Y:S01]  /*04b0*/  LDG.E R20, desc[UR4][R6.64+0xc] ;  /* 0x00000c0406147981 */ /* 0x0002e2000c1e1900 */
[----:B------:R-:W-:Y:S02]  /*04c0*/  ISETP.NE.AND P1, PT, R10, RZ, PT ;  /* 0x000000ff0a00720c */ /* 0x000fe40003f25270 */
[----:B------:R-:W-:-:S02]  /*04d0*/  LEA R12, R3, R12, 0x3 ;  /* 0x0000000c030c7211 */ /* 0x000fc400078e18ff */
[----:B-1----:R-:W-:-:S04]  /*04e0*/  IADD3 R6, P2, PT, R6, 0x20, RZ ;  /* 0x0000002006067810 */ /* 0x002fc80007f5e0ff */
[----:B------:R-:W-:Y:S01]  /*04f0*/  IADD3.X R7, PT, PT, RZ, R7, RZ, P2, !PT ;  /* 0x00000007ff077210 */ /* 0x000fe200017fe4ff */
[----:B---3--:R-:W-:-:S05]  /*0500*/  IMAD R11, R20, R16, R25 ;  /* 0x00000010140b7224 */ /* 0x008fca00078e0219 */
[----:B------:R2:W-:Y:S01]  /*0510*/  STG.E desc[UR4][R4.64], R11 ;  /* 0x0000000b04007986 */ /* 0x0005e2000c101904 */
[----:B------:R-:W-:Y:S05]  /*0520*/  @P1 BRA `(.L_x_1) ;  /* 0xfffffffc00441947 */ /* 0x000fea000383ffff */
.L_x_0:
[----:B------:R-:W-:Y:S05]  /*0530*/  @!P0 EXIT ;  /* 0x000000000000894d */ /* 0x000fea0003800000 */
[----:B------:R-:W-:Y:S02]  /*0540*/  ISETP.GE.U32.AND P1, PT, R13, 0x4, PT ;  /* 0x000000040d00780c */ /* 0x000fe40003f26070 */
[----:B------:R-:W-:-:S04]  /*0550*/  LOP3.LUT R16, R2, 0x3, RZ, 0xc0, !PT ;  /* 0x0000000302107812 */ /* 0x000fc800078ec0ff */
[----:B------:R-:W-:-:S07]  /*0560*/  ISETP.NE.AND P0, PT, R16, RZ, PT ;  /* 0x000000ff1000720c */ /* 0x000fce0003f05270 */
[----:B------:R-:W-:Y:S06]  /*0570*/  @!P1 BRA `(.L_x_2) ;  /* 0x00000000007c9947 */ /* 0x000fec0003800000 */
[----:B------:R-:W1:Y:S01]  /*0580*/  LDC.64 R14, c[0x0][0x380] ;  /* 0x0000e000ff0e7b82 */ /* 0x000e620000000a00 */
[----:B------:R-:W-:Y:S01]  /*0590*/  IADD3 R7, PT, PT, R8, R9, RZ ;  /* 0x0000000908077210 */ /* 0x000fe20007ffe0ff */
[----:B------:R-:W-:Y:S01]  /*05a0*/  IMAD R17, R9, R3, R0 ;  /* 0x0000000309117224 */ /* 0x000fe200078e0200 */
[----:B------:R-:W3:Y:S05]  /*05b0*/  LDCU.64 UR6, c[0x0][0x380] ;  /* 0x00007000ff0677ac */ /* 0x000eea0008000a00 */
[----:B------:R-:W4:Y:S01]  /*05c0*/  LDC.64 R12, c[0x0][0x388] ;  /* 0x0000e200ff0c7b82 */ /* 0x000f220000000a00 */
[----:B-1----:R-:W-:-:S06]  /*05d0*/  IMAD.WIDE.U32 R14, R7, 0x4, R14 ;  /* 0x00000004070e7825 */ /* 0x002fcc00078e000e */
[----:B------:R-:W5:Y:S01]  /*05e0*/  LDG.E R14, desc[UR4][R14.64] ;  /* 0x000000040e0e7981 */ /* 0x000f62000c1e1900 */
[----:B----4-:R-:W-:-:S05]  /*05f0*/  IMAD.WIDE R12, R17, 0x4, R12 ;  /* 0x00000004110c7825 */ /* 0x010fca00078e020c */
[----:B------:R-:W5:Y:S01]  /*0600*/  LDG.E R10, desc[UR4][R12.64] ;  /* 0x000000040c0a7981 */ /* 0x000f62000c1e1900 */
[----:B------:R-:W-:-:S04]  /*0610*/  IADD3 R7, P1, PT, R8, R9, RZ ;  /* 0x0000000908077210 */ /* 0x000fc80007f3e0ff */
[----:B------:R-:W-:Y:S02]  /*0620*/  IADD3.X R18, PT, PT, RZ, RZ, RZ, P1, !PT ;  /* 0x000000ffff127210 */ /* 0x000fe40000ffe4ff */
[----:B---3--:R-:W-:-:S04]  /*0630*/  LEA R6, P1, R7, UR6, 0x2 ;  /* 0x0000000607067c11 */ /* 0x008fc8000f8210ff */
[----:B------:R-:W-:Y:S01]  /*0640*/  LEA.HI.X R7, R7, UR7, R18, 0x2, P1 ;  /* 0x0000000707077c11 */ /* 0x000fe200088f1412 */
[----:B-----5:R-:W-:Y:S02]  /*0650*/  IMAD R17, R14, R10, R11 ;  /* 0x0000000a0e117224 */ /* 0x020fe400078e020b */
[----:B--2---:R-:W-:-:S03]  /*0660*/  IMAD.WIDE R10, R3, 0x4, R12 ;  /* 0x00000004030a7825 */ /* 0x004fc600078e020c */
[----:B------:R1:W-:Y:S04]  /*0670*/  STG.E desc[UR4][R4.64], R17 ;  /* 0x0000001104007986 */ /* 0x0003e8000c101904 */
[----:B------:R-:W2:Y:S04]  /*0680*/  LDG.E R18, desc[UR4][R10.64] ;  /* 0x000000040a127981 */ /* 0x000ea8000c1e1900 */
[----:B------:R-:W2:Y:S01]  /*0690*/  LDG.E R14, desc[UR4][R6.64+0x4] ;  /* 0x00000404060e7981 */ /* 0x000ea2000c1e1900 */
[----:B------:R-:W-:-:S04]  /*06a0*/  IMAD.WIDE R12, R3, 0x4, R10 ;  /* 0x00000004030c7825 */ /* 0x000fc800078e020a */
[----:B--2---:R-:W-:-:S05]  /*06b0*/  IMAD R19, R14, R18, R17 ;  /* 0x000000120e137224 */ /* 0x004fca00078e0211 */
[----:B------:R1:W-:Y:S04]  /*06c0*/  STG.E desc[UR4][R4.64], R19 ;  /* 0x0000001304007986 */ /* 0x0003e8000c101904 */
[----:B------:R-:W2:Y:S04]  /*06d0*/  LDG.E R14, desc[UR4][R6.64+0x8] ;  /* 0x00000804060e7981 */ /* 0x000ea8000c1e1900 */
[----:B------:R-:W2:Y:S02]  /*06e0*/  LDG.E R15, desc[UR4][R12.64] ;  /* 0x000000040c0f7981 */ /* 0x000ea4000c1e1900 */
[----:B--2---:R-:W-:-:S02]  /*06f0*/  IMAD R21, R14, R15, R19 ;  /* 0x0000000f0e157224 */ /* 0x004fc400078e0213 */
[----:B------:R-:W-:-:S03]  /*0700*/  IMAD.WIDE R14, R3, 0x4, R12 ;  /* 0x00000004030e7825 */ /* 0x000fc600078e020c */
[----:B------:R1:W-:Y:S04]  /*0710*/  STG.E desc[UR4][R4.64], R21 ;  /* 0x0000001504007986 */ /* 0x0003e8000c101904 */
[----:B------:R-:W2:Y:S04]  /*0720*/  LDG.E R18, desc[UR4][R6.64+0xc] ;  /* 0x00000c0406127981 */ /* 0x000ea8000c1e1900 */
[----:B------:R-:W2:Y:S01]  /*0730*/  LDG.E R14, desc[UR4][R14.64] ;  /* 0x000000040e0e7981 */ /* 0x000ea2000c1e1900 */
[----:B------:R-:W-:Y:S01]  /*0740*/  IADD3 R9, PT, PT, R9, 0x4, RZ ;  /* 0x0000000409097810 */ /* 0x000fe20007ffe0ff */
[----:B--2---:R-:W-:-:S05]  /*0750*/  IMAD R11, R18, R14, R21 ;  /* 0x0000000e120b7224 */ /* 0x004fca00078e0215 */
[----:B------:R1:W-:Y:S02]  /*0760*/  STG.E desc[UR4][R4.64], R11 ;  /* 0x0000000b04007986 */ /* 0x0003e4000c101904 */
.L_x_2:
[----:B------:R-:W-:Y:S05]  /*0770*/  @!P0 EXIT ;  /* 0x000000000000894d */ /* 0x000fea0003800000 */
[----:B------:R-:W-:Y:S02]  /*0780*/  ISETP.NE.AND P1, PT, R16, 0x1, PT ;  /* 0x000000011000780c */ /* 0x000fe40003f25270 */
[----:B------:R-:W-:-:S04]  /*0790*/  LOP3.LUT R2, R2, 0x1, RZ, 0xc0, !PT ;  /* 0x0000000102027812 */ /* 0x000fc800078ec0ff */
[----:B------:R-:W-:-:S07]  /*07a0*/  ISETP.NE.U32.AND P0, PT, R2, 0x1, PT ;  /* 0x000000010200780c */ /* 0x000fce0003f05070 */
[----:B------:R-:W-:Y:S06]  /*07b0*/  @!P1 BRA `(.L_x_3) ;  /* 0x0000000000549947 */ /* 0x000fec0003800000 */
[----:B------:R-:W3:Y:S01]  /*07c0*/  LDC.64 R6, c[0x0][0x380] ;  /* 0x0000e000ff067b82 */ /* 0x000ee20000000a00 */
[----:B------:R-:W-:Y:S01]  /*07d0*/  IADD3 R13, PT, PT, R8, R9, RZ ;  /* 0x00000009080d7210 */ /* 0x000fe20007ffe0ff */
[----:B-1----:R-:W-:Y:S01]  /*07e0*/  IMAD R17, R9, R3, R0 ;  /* 0x0000000309117224 */ /* 0x002fe200078e0200 */
[----:B------:R-:W1:Y:S05]  /*07f0*/  LDCU.64 UR6, c[0x0][0x380] ;  /* 0x00007000ff0677ac */ /* 0x000e6a0008000a00 */
[----:B------:R-:W4:Y:S01]  /*0800*/  LDC.64 R14, c[0x0][0x388] ;  /* 0x0000e200ff0e7b82 */ /* 0x000f220000000a00 */
[----:B---3--:R-:W-:-:S06]  /*0810*/  IMAD.WIDE.U32 R12, R13, 0x4, R6 ;  /* 0x000000040d0c7825 */ /* 0x008fcc00078e0006 */
[----:B------:R-:W3:Y:S01]  /*0820*/  LDG.E R12, desc[UR4][R12.64] ;  /* 0x000000040c0c7981 */ /* 0x000ee2000c1e1900 */
[----:B----4-:R-:W-:-:S05]  /*0830*/  IMAD.WIDE R14, R17, 0x4, R14 ;  /* 0x00000004110e7825 */ /* 0x010fca00078e020e */
[----:B------:R-:W3:Y:S01]  /*0840*/  LDG.E R2, desc[UR4][R14.64] ;  /* 0x000000040e027981 */ /* 0x000ee2000c1e1900 */
[----:B------:R-:W-:-:S04]  /*0850*/  IADD3 R7, P1, PT, R8, R9, RZ ;  /* 0x0000000908077210 */ /* 0x000fc80007f3e0ff */
[----:B------:R-:W-:Y:S02]  /*0860*/  IADD3.X R10, PT, PT, RZ, RZ, RZ, P1, !PT ;  /* 0x000000ffff0a7210 */ /* 0x000fe40000ffe4ff */
[----:B-1----:R-:W-:Y:S01]  /*0870*/  LEA R6, P1, R7, UR6, 0x2 ;  /* 0x0000000607067c11 */ /* 0x002fe2000f8210ff */
[----:B------:R-:W-:-:S03]  /*0880*/  IMAD.WIDE R16, R3, 0x4, R14 ;  /* 0x0000000403107825 */ /* 0x000fc600078e020e */
[----:B------:R-:W-:Y:S01]  /*0890*/  LEA.HI.X R7, R7, UR7, R10, 0x2, P1 ;  /* 0x0000000707077c11 */ /* 0x000fe200088f140a */
[----:B---3--:R-:W-:-:S05]  /*08a0*/  IMAD R19, R12, R2, R11 ;  /* 0x000000020c137224 */ /* 0x008fca00078e020b */
[----:B------:R3:W-:Y:S04]  /*08b0*/  STG.E desc[UR4][R4.64], R19 ;  /* 0x0000001304007986 */ /* 0x0007e8000c101904 */
[----:B------:R-:W2:Y:S04]  /*08c0*/  LDG.E R16, desc[UR4][R16.64] ;  /* 0x0000000410107981 */ /* 0x000ea8000c1e1900 */
[----:B------:R-:W2:Y:S01]  /*08d0*/  LDG.E R6, desc[UR4][R6.64+0x4] ;  /* 0x0000040406067981 */ /* 0x000ea2000c1e1900 */
[----:B------:R-:W-:Y:S01]  /*08e0*/  IADD3 R9, PT, PT, R9, 0x2, RZ ;  /* 0x0000000209097810 */ /* 0x000fe20007ffe0ff */
[----:B--2---:R-:W-:-:S05]  /*08f0*/  IMAD R11, R6, R16, R19 ;  /* 0x00000010060b7224 */ /* 0x004fca00078e0213 */
[----:B------:R3:W-:Y:S02]  /*0900*/  STG.E desc[UR4][R4.64], R11 ;  /* 0x0000000b04007986 */ /* 0x0007e4000c101904 */
.L_x_3:
[----:B------:R-:W-:Y:S05]  /*0910*/  @P0 EXIT ;  /* 0x000000000000094d */ /* 0x000fea0003800000 */
[----:B------:R-:W4:Y:S01]  /*0920*/  LDC.64 R6, c[0x0][0x380] ;  /* 0x0000e000ff067b82 */ /* 0x000f220000000a00 */
[----:B------:R-:W-:Y:S01]  /*0930*/  IADD3 R15, PT, PT, R8, R9, RZ ;  /* 0x00000009080f7210 */ /* 0x000fe20007ffe0ff */
[----:B------:R-:W-:-:S06]  /*0940*/  IMAD R9, R9, R3, R0 ;  /* 0x0000000309097224 */ /* 0x000fcc00078e0200 */
[----:B------:R-:W5:Y:S01]  /*0950*/  LDC.64 R12, c[0x0][0x388] ;  /* 0x0000e200ff0c7b82 */ /* 0x000f620000000a00 */
[----:B----4-:R-:W-:-:S06]  /*0960*/  IMAD.WIDE.U32 R2, R15, 0x4, R6 ;  /* 0x000000040f027825 */ /* 0x010fcc00078e0006 */
[----:B------:R-:W1:Y:S01]  /*0970*/  LDG.E R2, desc[UR4][R2.64] ;  /* 0x0000000402027981 */ /* 0x000e62000c1e1900 */
[----:B-----5:R-:W-:-:S06]  /*0980*/  IMAD.WIDE R6, R9, 0x4, R12 ;  /* 0x0000000409067825 */ /* 0x020fcc00078e020c */
[----:B------:R-:W1:Y:S02]  /*0990*/  LDG.E R6, desc[UR4][R6.64] ;  /* 0x0000000406067981 */ /* 0x000e64000c1e1900 */
[----:B-123--:R-:W-:-:S05]  /*09a0*/  IMAD R11, R2, R6, R11 ;  /* 0x00000006020b7224 */ /* 0x00efca00078e020b */
[----:B------:R-:W-:Y:S01]  /*09b0*/  STG.E desc[UR4][R4.64], R11 ;  /* 0x0000000b04007986 */ /* 0x000fe2000c101904 */
[----:B------:R-:W-:Y:S05]  /*09c0*/  EXIT ;  /* 0x000000000000794d */ /* 0x000fea0003800000 */
.L_x_4:
[----:B------:R-:W-:-:S00]  /*09d0*/  BRA `(.L_x_4) ;  /* 0xfffffffc00fc7947 */ /* 0x000fc0000383ffff */
[----:B------:R-:W-:-:S00]  /*09e0*/  NOP ;  /* 0x0000000000007918 */ /* 0x000fc00000000000 */
        /* <DEDUP_REMOVED lines=9> */
.L_x_5:


//--------------------- .nv.shared.reserved.0     --------------------------
	.section	.nv.shared.reserved.0,"aw",@nobits
	.weak		__nv_reservedSMEM_offset_0_alias
	.size		__nv_reservedSMEM_offset_0_alias, 0, 64
	.other		__nv_reservedSMEM_offset_0_alias,@"STO_CUDA_RESERVED_SHARED STV_DEFAULT"
__nv_reservedSMEM_offset_0_alias:
	.zero		0
	.zero		64


//--------------------- .nv.constant0._Z13matmul_kernelIiEvPKT_S2_PS0_iii --------------------------
	.section	.nv.constant0._Z13matmul_kernelIiEvPKT_S2_PS0_iii,"a",@progbits
	.sectionflags	@""
	.align	4
.nv.constant0._Z13matmul_kernelIiEvPKT_S2_PS0_iii:
	.zero		932


//--------------------- SYMBOLS --------------------------

	.type		.nv.reservedSmem.offset0,@object
	.size		.nv.reservedSmem.offset0,0x4
